//
// Generated by NVIDIA NVVM Compiler
//
// Compiler Build ID: CL-36424714
// Cuda compilation tools, release 13.0, V13.0.88
// Based on NVVM 20.0.0
//

.version 9.0
.target sm_100
.address_size 64

	// .globl	_Z18BitonicSort_globalPiiii
.extern .shared .align 16 .b8 s_array[];

.visible .entry _Z18BitonicSort_globalPiiii(
	.param .u64 .ptr .align 1 _Z18BitonicSort_globalPiiii_param_0,
	.param .u32 _Z18BitonicSort_globalPiiii_param_1,
	.param .u32 _Z18BitonicSort_globalPiiii_param_2,
	.param .u32 _Z18BitonicSort_globalPiiii_param_3
)
{
	.reg .pred 	%p<9>;
	.reg .b32 	%r<12>;
	.reg .b64 	%rd<7>;

	ld.param.u64 	%rd3, [_Z18BitonicSort_globalPiiii_param_0];
	ld.param.u32 	%r5, [_Z18BitonicSort_globalPiiii_param_1];
	ld.param.u32 	%r6, [_Z18BitonicSort_globalPiiii_param_2];
	ld.param.u32 	%r7, [_Z18BitonicSort_globalPiiii_param_3];
	mov.u32 	%r8, %ntid.x;
	mov.u32 	%r9, %ctaid.x;
	mov.u32 	%r10, %tid.x;
	mad.lo.s32 	%r1, %r8, %r9, %r10;
	setp.ge.s32 	%p1, %r1, %r7;
	@%p1 bra 	$L__BB0_4;
	xor.b32  	%r2, %r5, %r1;
	setp.ge.s32 	%p2, %r1, %r2;
	setp.ge.s32 	%p3, %r2, %r7;
	or.pred  	%p4, %p2, %p3;
	@%p4 bra 	$L__BB0_4;
	cvta.to.global.u64 	%rd4, %rd3;
	and.b32  	%r11, %r6, %r1;
	mul.wide.s32 	%rd5, %r1, 4;
	add.s64 	%rd1, %rd4, %rd5;
	ld.global.u32 	%r3, [%rd1];
	mul.wide.s32 	%rd6, %r2, 4;
	add.s64 	%rd2, %rd4, %rd6;
	ld.global.u32 	%r4, [%rd2];
	setp.gt.s32 	%p5, %r3, %r4;
	setp.ne.s32 	%p6, %r11, 0;
	xor.pred  	%p7, %p6, %p5;
	not.pred 	%p8, %p7;
	@%p8 bra 	$L__BB0_4;
	st.global.u32 	[%rd1], %r4;
	st.global.u32 	[%rd2], %r3;
$L__BB0_4:
	ret;

}
	// .globl	_Z18BitonicSort_sharedPiiii
.visible .entry _Z18BitonicSort_sharedPiiii(
	.param .u64 .ptr .align 1 _Z18BitonicSort_sharedPiiii_param_0,
	.param .u32 _Z18BitonicSort_sharedPiiii_param_1,
	.param .u32 _Z18BitonicSort_sharedPiiii_param_2,
	.param .u32 _Z18BitonicSort_sharedPiiii_param_3
)
{
	.reg .pred 	%p<11>;
	.reg .b32 	%r<28>;
	.reg .b64 	%rd<7>;

	ld.param.u64 	%rd4, [_Z18BitonicSort_sharedPiiii_param_0];
	ld.param.u32 	%r16, [_Z18BitonicSort_sharedPiiii_param_1];
	ld.param.u32 	%r17, [_Z18BitonicSort_sharedPiiii_param_2];
	ld.param.u32 	%r18, [_Z18BitonicSort_sharedPiiii_param_3];
	cvta.to.global.u64 	%rd1, %rd4;
	mov.u32 	%r1, %ntid.x;
	mov.u32 	%r2, %ctaid.x;
	mov.u32 	%r3, %tid.x;
	mad.lo.s32 	%r4, %r1, %r2, %r3;
	setp.ge.s32 	%p1, %r4, %r18;
	@%p1 bra 	$L__BB1_10;
	mul.wide.s32 	%rd5, %r4, 4;
	add.s64 	%rd2, %rd1, %rd5;
	ld.global.u32 	%r19, [%rd2];
	shl.b32 	%r20, %r3, 2;
	mov.u32 	%r21, s_array;
	add.s32 	%r5, %r21, %r20;
	st.shared.u32 	[%r5], %r19;
	bar.sync 	0;
	xor.b32  	%r6, %r16, %r4;
	div.u32 	%r7, %r6, %r1;
	setp.ge.s32 	%p2, %r4, %r6;
	setp.ge.s32 	%p3, %r6, %r18;
	or.pred  	%p4, %p2, %p3;
	@%p4 bra 	$L__BB1_9;
	setp.ne.s32 	%p5, %r7, %r2;
	and.b32  	%r8, %r17, %r4;
	rem.u32 	%r22, %r6, %r1;
	shl.b32 	%r23, %r22, 2;
	add.s32 	%r9, %r21, %r23;
	mul.wide.s32 	%rd6, %r6, 4;
	add.s64 	%rd3, %rd1, %rd6;
	@%p5 bra 	$L__BB1_4;
	ld.shared.u32 	%r26, [%r5];
	ld.shared.u32 	%r27, [%r9];
	bra.uni 	$L__BB1_5;
$L__BB1_4:
	ld.shared.u32 	%r26, [%r5];
	ld.global.u32 	%r27, [%rd3];
$L__BB1_5:
	setp.gt.s32 	%p6, %r26, %r27;
	setp.ne.s32 	%p7, %r8, 0;
	xor.pred  	%p8, %p7, %p6;
	not.pred 	%p9, %p8;
	@%p9 bra 	$L__BB1_9;
	setp.ne.s32 	%p10, %r7, %r2;
	@%p10 bra 	$L__BB1_8;
	st.shared.u32 	[%r5], %r27;
	st.shared.u32 	[%r9], %r26;
	bra.uni 	$L__BB1_9;
$L__BB1_8:
	st.shared.u32 	[%r5], %r27;
	st.global.u32 	[%rd3], %r26;
$L__BB1_9:
	bar.sync 	0;
	ld.shared.u32 	%r25, [%r5];
	st.global.u32 	[%rd2], %r25;
$L__BB1_10:
	ret;

}


// ===== COMPILED SASS (sm_100) =====

	.target	sm_100

	.elftype	@"ET_EXEC"


//--------------------- .note.nv.tkinfo           --------------------------
	.section	.note.nv.tkinfo,"",@"SHT_NOTE"
	.sectionflags	@"SHF_NOTE_NV_TKINFO"
	.tkinfo
        /*0018*/ 	.word	0x00000002
        /*0030*/ 	.string	""
        /*0030*/ 	.string	"ptxas"
        /*0030*/ 	.string	"Cuda compilation tools, release 13.0, V13.0.88"
        /*0030*/ 	.string	"Build cuda_13.0.r13.0/compiler.36424714_0"
        /*0030*/ 	.string	"-arch sm_100 -m 64 "



//--------------------- .note.nv.cuinfo           --------------------------
	.section	.note.nv.cuinfo,"",@"SHT_NOTE"
	.sectionflags	@"SHF_NOTE_NV_CUINFO"
        /*0018*/ 	.short	0x0002
        /*001a*/ 	.short	0x0064
        /*001c*/ 	.short	0x0082
	.zero		2


//--------------------- .nv.info                  --------------------------
	.section	.nv.info,"",@"SHT_CUDA_INFO"
	.align	4


	//----- nvinfo : EIATTR_REGCOUNT
	.align		4
        /*0000*/ 	.byte	0x04, 0x2f
        /*0002*/ 	.short	(.L_1 - .L_0)
	.align		4
.L_0:
        /*0004*/ 	.word	index@(_Z18BitonicSort_globalPiiii)
        /*0008*/ 	.word	0x0000000c


	//----- nvinfo : EIATTR_FRAME_SIZE
	.align		4
.L_1:
        /*000c*/ 	.byte	0x04, 0x11
        /*000e*/ 	.short	(.L_3 - .L_2)
	.align		4
.L_2:
        /*0010*/ 	.word	index@(_Z18BitonicSort_globalPiiii)
        /*0014*/ 	.word	0x00000000


	//----- nvinfo : EIATTR_REGCOUNT
	.align		4
.L_3:
        /*0018*/ 	.byte	0x04, 0x2f
        /*001a*/ 	.short	(.L_5 - .L_4)
	.align		4
.L_4:
        /*001c*/ 	.word	index@(_Z18BitonicSort_sharedPiiii)
        /*0020*/ 	.word	0x00000012


	//----- nvinfo : EIATTR_FRAME_SIZE
	.align		4
.L_5:
        /*0024*/ 	.byte	0x04, 0x11
        /*0026*/ 	.short	(.L_7 - .L_6)
	.align		4
.L_6:
        /*0028*/ 	.word	index@(_Z18BitonicSort_sharedPiiii)
        /*002c*/ 	.word	0x00000000


	//----- nvinfo : EIATTR_MIN_STACK_SIZE
	.align		4
.L_7:
        /*0030*/ 	.byte	0x04, 0x12
        /*0032*/ 	.short	(.L_9 - .L_8)
	.align		4
.L_8:
        /*0034*/ 	.word	index@(_Z18BitonicSort_sharedPiiii)
        /*0038*/ 	.word	0x00000000


	//----- nvinfo : EIATTR_MIN_STACK_SIZE
	.align		4
.L_9:
        /*003c*/ 	.byte	0x04, 0x12
        /*003e*/ 	.short	(.L_11 - .L_10)
	.align		4
.L_10:
        /*0040*/ 	.word	index@(_Z18BitonicSort_globalPiiii)
        /*0044*/ 	.word	0x00000000
.L_11:


//--------------------- .nv.compat                --------------------------
	.section	.nv.compat,"",@"SHT_CUDA_COMPAT_INFO"
	.align	4
        /*0000*/ 	.byte	0x02, 0x09, 0x00, 0x00, 0x02, 0x02, 0x01, 0x00, 0x02, 0x05, 0x05, 0x00, 0x03, 0x07, 0x01, 0x01
        /*0010*/ 	.byte	0x02, 0x03, 0x00, 0x00, 0x02, 0x06, 0x01, 0x00, 0x04, 0x0b, 0x08, 0x00, 0x09, 0x00, 0x00, 0x00
        /*0020*/ 	.byte	0x00, 0x00, 0x00, 0x00


//--------------------- .nv.info._Z18BitonicSort_sharedPiiii --------------------------
	.section	.nv.info._Z18BitonicSort_sharedPiiii,"",@"SHT_CUDA_INFO"
	.sectionflags	@""
	.align	4


	//----- nvinfo : EIATTR_CUDA_API_VERSION
	.align		4
        /*0000*/ 	.byte	0x04, 0x37
        /*0002*/ 	.short	(.L_13 - .L_12)
.L_12:
        /*0004*/ 	.word	0x00000082


	//----- nvinfo : EIATTR_KPARAM_INFO
	.align		4
.L_13:
        /*0008*/ 	.byte	0x04, 0x17
        /*000a*/ 	.short	(.L_15 - .L_14)
.L_14:
        /*000c*/ 	.word	0x00000000
        /*0010*/ 	.short	0x0003
        /*0012*/ 	.short	0x0010
        /*0014*/ 	.byte	0x00, 0xf0, 0x11, 0x00


	//----- nvinfo : EIATTR_KPARAM_INFO
	.align		4
.L_15:
        /*0018*/ 	.byte	0x04, 0x17
        /*001a*/ 	.short	(.L_17 - .L_16)
.L_16:
        /*001c*/ 	.word	0x00000000
        /*0020*/ 	.short	0x0002
        /*0022*/ 	.short	0x000c
        /*0024*/ 	.byte	0x00, 0xf0, 0x11, 0x00


	//----- nvinfo : EIATTR_KPARAM_INFO
	.align		4
.L_17:
        /*0028*/ 	.byte	0x04, 0x17
        /*002a*/ 	.short	(.L_19 - .L_18)
.L_18:
        /*002c*/ 	.word	0x00000000
        /*0030*/ 	.short	0x0001
        /*0032*/ 	.short	0x0008
        /*0034*/ 	.byte	0x00, 0xf0, 0x11, 0x00


	//----- nvinfo : EIATTR_KPARAM_INFO
	.align		4
.L_19:
        /*0038*/ 	.byte	0x04, 0x17
        /*003a*/ 	.short	(.L_21 - .L_20)
.L_20:
        /*003c*/ 	.word	0x00000000
        /*0040*/ 	.short	0x0000
        /*0042*/ 	.short	0x0000
        /*0044*/ 	.byte	0x00, 0xf5, 0x21, 0x00


	//----- nvinfo : EIATTR_SPARSE_MMA_MASK
	.align		4
.L_21:
        /*0048*/ 	.byte	0x03, 0x50
        /*004a*/ 	.short	0x0000


	//----- nvinfo : EIATTR_MAXREG_COUNT
	.align		4
        /*004c*/ 	.byte	0x03, 0x1b
        /*004e*/ 	.short	0x00ff


	//----- nvinfo : EIATTR_NUM_BARRIERS
	.align		4
        /*0050*/ 	.byte	0x02, 0x4c
        /*0052*/ 	.byte	0x01
	.zero		1


	//----- nvinfo : EIATTR_MERCURY_ISA_VERSION
	.align		4
        /*0054*/ 	.byte	0x03, 0x5f
        /*0056*/ 	.short	0x0101


	//----- nvinfo : EIATTR_VRC_CTA_INIT_COUNT
	.align		4
        /*0058*/ 	.byte	0x02, 0x4a
	.zero		1
	.zero		1


	//----- nvinfo : EIATTR_EXIT_INSTR_OFFSETS
	.align		4
        /*005c*/ 	.byte	0x04, 0x1c
        /*005e*/ 	.short	(.L_23 - .L_22)


	//   ....[0]....
.L_22:
        /*0060*/ 	.word	0x00000070


	//   ....[1]....
        /*0064*/ 	.word	0x000003f0


	//----- nvinfo : EIATTR_CRS_STACK_SIZE
	.align		4
.L_23:
        /*0068*/ 	.byte	0x04, 0x1e
        /*006a*/ 	.short	(.L_25 - .L_24)
.L_24:
        /*006c*/ 	.word	0x00000000


	//----- nvinfo : EIATTR_CBANK_PARAM_SIZE
	.align		4
.L_25:
        /*0070*/ 	.byte	0x03, 0x19
        /*0072*/ 	.short	0x0014


	//----- nvinfo : EIATTR_PARAM_CBANK
	.align		4
        /*0074*/ 	.byte	0x04, 0x0a
        /*0076*/ 	.short	(.L_27 - .L_26)
	.align		4
.L_26:
        /*0078*/ 	.word	index@(.nv.constant0._Z18BitonicSort_sharedPiiii)
        /*007c*/ 	.short	0x0380
        /*007e*/ 	.short	0x0014


	//----- nvinfo : EIATTR_SW_WAR
	.align		4
.L_27:
        /*0080*/ 	.byte	0x04, 0x36
        /*0082*/ 	.short	(.L_29 - .L_28)
.L_28:
        /*0084*/ 	.word	0x00000008
.L_29:


//--------------------- .nv.info._Z18BitonicSort_globalPiiii --------------------------
	.section	.nv.info._Z18BitonicSort_globalPiiii,"",@"SHT_CUDA_INFO"
	.sectionflags	@""
	.align	4


	//----- nvinfo : EIATTR_CUDA_API_VERSION
	.align		4
        /*0000*/ 	.byte	0x04, 0x37
        /*0002*/ 	.short	(.L_31 - .L_30)
.L_30:
        /*0004*/ 	.word	0x00000082


	//----- nvinfo : EIATTR_KPARAM_INFO
	.align		4
.L_31:
        /*0008*/ 	.byte	0x04, 0x17
        /*000a*/ 	.short	(.L_33 - .L_32)
.L_32:
        /*000c*/ 	.word	0x00000000
        /*0010*/ 	.short	0x0003
        /*0012*/ 	.short	0x0010
        /*0014*/ 	.byte	0x00, 0xf0, 0x11, 0x00


	//----- nvinfo : EIATTR_KPARAM_INFO
	.align		4
.L_33:
        /*0018*/ 	.byte	0x04, 0x17
        /*001a*/ 	.short	(.L_35 - .L_34)
.L_34:
        /*001c*/ 	.word	0x00000000
        /*0020*/ 	.short	0x0002
        /*0022*/ 	.short	0x000c
        /*0024*/ 	.byte	0x00, 0xf0, 0x11, 0x00


	//----- nvinfo : EIATTR_KPARAM_INFO
	.align		4
.L_35:
        /*0028*/ 	.byte	0x04, 0x17
        /*002a*/ 	.short	(.L_37 - .L_36)
.L_36:
        /*002c*/ 	.word	0x00000000
        /*0030*/ 	.short	0x0001
        /*0032*/ 	.short	0x0008
        /*0034*/ 	.byte	0x00, 0xf0, 0x11, 0x00


	//----- nvinfo : EIATTR_KPARAM_INFO
	.align		4
.L_37:
        /*0038*/ 	.byte	0x04, 0x17
        /*003a*/ 	.short	(.L_39 - .L_38)
.L_38:
        /*003c*/ 	.word	0x00000000
        /*0040*/ 	.short	0x0000
        /*0042*/ 	.short	0x0000
        /*0044*/ 	.byte	0x00, 0xf5, 0x21, 0x00


	//----- nvinfo : EIATTR_SPARSE_MMA_MASK
	.align		4
.L_39:
        /*0048*/ 	.byte	0x03, 0x50
        /*004a*/ 	.short	0x0000


	//----- nvinfo : EIATTR_MAXREG_COUNT
	.align		4
        /*004c*/ 	.byte	0x03, 0x1b
        /*004e*/ 	.short	0x00ff


	//----- nvinfo : EIATTR_MERCURY_ISA_VERSION
	.align		4
        /*0050*/ 	.byte	0x03, 0x5f
        /*0052*/ 	.short	0x0101


	//----- nvinfo : EIATTR_VRC_CTA_INIT_COUNT
	.align		4
        /*0054*/ 	.byte	0x02, 0x4a
	.zero		1
	.zero		1


	//----- nvinfo : EIATTR_EXIT_INSTR_OFFSETS
	.align		4
        /*0058*/ 	.byte	0x04, 0x1c
        /*005a*/ 	.short	(.L_41 - .L_40)


	//   ....[0]....
.L_40:
        /*005c*/ 	.word	0x00000070


	//   ....[1]....
        /*0060*/ 	.word	0x000000c0


	//   ....[2]....
        /*0064*/ 	.word	0x00000160


	//   ....[3]....
        /*0068*/ 	.word	0x00000190


	//----- nvinfo : EIATTR_CBANK_PARAM_SIZE
	.align		4
.L_41:
        /*006c*/ 	.byte	0x03, 0x19
        /*006e*/ 	.short	0x0014


	//----- nvinfo : EIATTR_PARAM_CBANK
	.align		4
        /*0070*/ 	.byte	0x04, 0x0a
        /*0072*/ 	.short	(.L_43 - .L_42)
	.align		4
.L_42:
        /*0074*/ 	.word	index@(.nv.constant0._Z18BitonicSort_globalPiiii)
        /*0078*/ 	.short	0x0380
        /*007a*/ 	.short	0x0014


	//----- nvinfo : EIATTR_SW_WAR
	.align		4
.L_43:
        /*007c*/ 	.byte	0x04, 0x36
        /*007e*/ 	.short	(.L_45 - .L_44)
.L_44:
        /*0080*/ 	.word	0x00000008
.L_45:


//--------------------- .nv.callgraph             --------------------------
	.section	.nv.callgraph,"",@"SHT_CUDA_CALLGRAPH"
	.align	4
	.sectionentsize	8
	.align		4
        /*0000*/ 	.word	0x00000000
	.align		4
        /*0004*/ 	.word	0xffffffff
	.align		4
        /*0008*/ 	.word	0x00000000
	.align		4
        /*000c*/ 	.word	0xfffffffe
	.align		4
        /*0010*/ 	.word	0x00000000
	.align		4
        /*0014*/ 	.word	0xfffffffd
	.align		4
        /*0018*/ 	.word	0x00000000
	.align		4
        /*001c*/ 	.word	0xfffffffc


//--------------------- .text._Z18BitonicSort_sharedPiiii --------------------------
	.section	.text._Z18BitonicSort_sharedPiiii,"ax",@progbits
	.align	128
        .global         _Z18BitonicSort_sharedPiiii
        .type           _Z18BitonicSort_sharedPiiii,@function
        .size           _Z18BitonicSort_sharedPiiii,(.L_x_4 - _Z18BitonicSort_sharedPiiii)
        .other          _Z18BitonicSort_sharedPiiii,@"STO_CUDA_ENTRY STV_DEFAULT"
_Z18BitonicSort_sharedPiiii:
.text._Z18BitonicSort_sharedPiiii:
[----:B------:R-:W-:Y:S01]  /*0000*/  LDC R1, c[0x0][0x37c] ;  /* 0x0000df00ff017b82 */ /* 0x000fe20000000800 */
[----:B------:R-:W0:Y:S01]  /*0010*/  S2R R15, SR_CTAID.X ;  /* 0x00000000000f7919 */ /* 0x000e220000002500 */
[----:B------:R-:W0:Y:S01]  /*0020*/  LDCU UR8, c[0x0][0x360] ;  /* 0x00006c00ff0877ac */ /* 0x000e220008000800 */
[----:B------:R-:W0:Y:S01]  /*0030*/  S2R R12, SR_TID.X ;  /* 0x00000000000c7919 */ /* 0x000e220000002100 */
[----:B------:R-:W1:Y:S01]  /*0040*/  LDCU UR9, c[0x0][0x390] ;  /* 0x00007200ff0977ac */ /* 0x000e620008000800 */
[----:B0-----:R-:W-:-:S05]  /*0050*/  IMAD R7, R15, UR8, R12 ;  /* 0x000000080f077c24 */ /* 0x001fca000f8e020c */
[----:B-1----:R-:W-:-:S13]  /*0060*/  ISETP.GE.AND P0, PT, R7, UR9, PT ;  /* 0x0000000907007c0c */ /* 0x002fda000bf06270 */
[----:B------:R-:W-:Y:S05]  /*0070*/  @P0 EXIT ;  /* 0x000000000000094d */ /* 0x000fea0003800000 */
[----:B------:R-:W0:Y:S01]  /*0080*/  LDC.64 R4, c[0x0][0x380] ;  /* 0x0000e000ff047b82 */ /* 0x000e220000000a00 */
[----:B------:R-:W1:Y:S01]  /*0090*/  LDCU.64 UR6, c[0x0][0x358] ;  /* 0x00006b00ff0677ac */ /* 0x000e620008000a00 */
[----:B------:R-:W2:Y:S01]  /*00a0*/  I2F.U32.RP R10, UR8 ;  /* 0x00000008000a7d06 */ /* 0x000ea20008209000 */
[----:B------:R-:W3:Y:S01]  /*00b0*/  LDCU UR4, c[0x0][0x388] ;  /* 0x00007100ff0477ac */ /* 0x000ee20008000800 */
[----:B0-----:R-:W-:-:S05]  /*00c0*/  IMAD.WIDE R2, R7, 0x4, R4 ;  /* 0x0000000407027825 */ /* 0x001fca00078e0204 */
[----:B-1----:R-:W4:Y:S01]  /*00d0*/  LDG.E R0, desc[UR6][R2.64] ;  /* 0x0000000602007981 */ /* 0x002f22000c1e1900 */
[----:B--2---:R-:W0:Y:S01]  /*00e0*/  MUFU.RCP R10, R10 ;  /* 0x0000000a000a7308 */ /* 0x004e220000001000 */
[----:B------:R-:W1:Y:S01]  /*00f0*/  S2UR UR5, SR_CgaCtaId ;  /* 0x00000000000579c3 */ /* 0x000e620000008800 */
[----:B---3--:R-:W-:Y:S01]  /*0100*/  LOP3.LUT R6, R7, UR4, RZ, 0x3c, !PT ;  /* 0x0000000407067c12 */ /* 0x008fe2000f8e3cff */
[----:B------:R-:W-:Y:S01]  /*0110*/  UMOV UR4, 0x400 ;  /* 0x0000040000047882 */ /* 0x000fe20000000000 */
[----:B------:R-:W-:Y:S02]  /*0120*/  BSSY.RECONVERGENT B0, `(.L_x_0) ;  /* 0x0000029000007945 */ /* 0x000fe40003800200 */
[----:B------:R-:W-:-:S04]  /*0130*/  ISETP.GE.AND P0, PT, R6, UR9, PT ;  /* 0x0000000906007c0c */ /* 0x000fc8000bf06270 */
[----:B------:R-:W-:Y:S01]  /*0140*/  ISETP.GE.OR P0, PT, R7, R6, P0 ;  /* 0x000000060700720c */ /* 0x000fe20000706670 */
[----:B0-----:R-:W-:-:S04]  /*0150*/  VIADD R8, R10, 0xffffffe ;  /* 0x0ffffffe0a087836 */ /* 0x001fc80000000000 */
[----:B------:R0:W2:Y:S01]  /*0160*/  F2I.FTZ.U32.TRUNC.NTZ R9, R8 ;  /* 0x0000000800097305 */ /* 0x0000a2000021f000 */
[----:B-1----:R-:W-:Y:S01]  /*0170*/  ULEA UR4, UR5, UR4, 0x18 ;  /* 0x0000000405047291 */ /* 0x002fe2000f8ec0ff */
[----:B0-----:R-:W-:Y:S02]  /*0180*/  IMAD.MOV.U32 R8, RZ, RZ, RZ ;  /* 0x000000ffff087224 */ /* 0x001fe400078e00ff */
[----:B--2---:R-:W-:-:S04]  /*0190*/  IMAD.MOV R11, RZ, RZ, -R9 ;  /* 0x000000ffff0b7224 */ /* 0x004fc800078e0a09 */
[----:B------:R-:W-:-:S04]  /*01a0*/  IMAD R11, R11, UR8, RZ ;  /* 0x000000080b0b7c24 */ /* 0x000fc8000f8e02ff */
[----:B------:R-:W-:-:S06]  /*01b0*/  IMAD.HI.U32 R9, R9, R11, R8 ;  /* 0x0000000b09097227 */ /* 0x000fcc00078e0008 */
[----:B------:R-:W-:-:S04]  /*01c0*/  IMAD.HI.U32 R10, R9, R6, RZ ;  /* 0x00000006090a7227 */ /* 0x000fc800078e00ff */
[----:B------:R-:W-:-:S04]  /*01d0*/  IMAD.MOV R9, RZ, RZ, -R10 ;  /* 0x000000ffff097224 */ /* 0x000fc800078e0a0a */
[----:B------:R-:W-:Y:S01]  /*01e0*/  IMAD R8, R9, UR8, R6 ;  /* 0x0000000809087c24 */ /* 0x000fe2000f8e0206 */
[----:B------:R-:W-:-:S04]  /*01f0*/  LEA R9, R12, UR4, 0x2 ;  /* 0x000000040c097c11 */ /* 0x000fc8000f8e10ff */
[----:B------:R-:W-:-:S13]  /*0200*/  ISETP.GE.U32.AND P1, PT, R8, UR8, PT ;  /* 0x0000000808007c0c */ /* 0x000fda000bf26070 */
[----:B------:R-:W-:Y:S02]  /*0210*/  @P1 VIADD R10, R10, 0x1 ;  /* 0x000000010a0a1836 */ /* 0x000fe40000000000 */
[----:B------:R-:W-:Y:S01]  /*0220*/  @P1 VIADD R8, R8, -UR8 ;  /* 0x8000000808081c36 */ /* 0x000fe20008000000 */
[----:B----4-:R0:W-:Y:S01]  /*0230*/  STS [R9], R0 ;  /* 0x0000000009007388 */ /* 0x0101e20000000800 */
[----:B------:R-:W-:Y:S06]  /*0240*/  BAR.SYNC.DEFER_BLOCKING 0x0 ;  /* 0x0000000000007b1d */ /* 0x000fec0000010000 */
[----:B------:R-:W-:Y:S05]  /*0250*/  @P0 BRA `(.L_x_1) ;  /* 0x0000000000540947 */ /* 0x000fea0003800000 */
[C---:B------:R-:W-:Y:S01]  /*0260*/  ISETP.GE.U32.AND P0, PT, R8.reuse, UR8, PT ;  /* 0x0000000808007c0c */ /* 0x040fe2000bf06070 */
[----:B------:R-:W-:Y:S01]  /*0270*/  VIADD R13, R8, -UR8 ;  /* 0x80000008080d7c36 */ /* 0x000fe20008000000 */
[----:B------:R-:W-:Y:S01]  /*0280*/  ISETP.NE.U32.AND P2, PT, RZ, UR8, PT ;  /* 0x00000008ff007c0c */ /* 0x000fe2000bf45070 */
[----:B------:R-:W-:Y:S01]  /*0290*/  IMAD.WIDE R4, R6, 0x4, R4 ;  /* 0x0000000406047825 */ /* 0x000fe200078e0204 */
[----:B------:R-:W-:Y:S01]  /*02a0*/  LOP3.LUT R11, RZ, UR8, RZ, 0x33, !PT ;  /* 0x00000008ff0b7c12 */ /* 0x000fe2000f8e33ff */
[----:B0-----:R-:W-:Y:S01]  /*02b0*/  LDS R0, [R9] ;  /* 0x0000000009007984 */ /* 0x001fe20000000800 */
[----:B------:R-:W0:Y:S07]  /*02c0*/  LDCU UR5, c[0x0][0x38c] ;  /* 0x00007180ff0577ac */ /* 0x000e2e0008000800 */
[----:B------:R-:W-:-:S05]  /*02d0*/  @P0 VIADD R10, R10, 0x1 ;  /* 0x000000010a0a0836 */ /* 0x000fca0000000000 */
[----:B------:R-:W-:Y:S02]  /*02e0*/  SEL R10, R11, R10, !P2 ;  /* 0x0000000a0b0a7207 */ /* 0x000fe40005000000 */
[----:B------:R-:W-:Y:S02]  /*02f0*/  @P2 SEL R11, R13, R8, P0 ;  /* 0x000000080d0b2207 */ /* 0x000fe40000000000 */
[----:B------:R-:W-:Y:S02]  /*0300*/  ISETP.NE.AND P1, PT, R10, R15, PT ;  /* 0x0000000f0a00720c */ /* 0x000fe40003f25270 */
[----:B------:R-:W-:-:S11]  /*0310*/  LEA R11, R11, UR4, 0x2 ;  /* 0x000000040b0b7c11 */ /* 0x000fd6000f8e10ff */
[----:B------:R-:W1:Y:S04]  /*0320*/  @!P1 LDS R8, [R11] ;  /* 0x000000000b089984 */ /* 0x000e680000000800 */
[----:B------:R-:W1:Y:S01]  /*0330*/  @P1 LDG.E R8, desc[UR6][R4.64] ;  /* 0x0000000604081981 */ /* 0x000e62000c1e1900 */
[----:B0-----:R-:W-:-:S04]  /*0340*/  LOP3.LUT P0, RZ, R7, UR5, RZ, 0xc0, !PT ;  /* 0x0000000507ff7c12 */ /* 0x001fc8000f80c0ff */
[----:B-1----:R-:W-:-:S13]  /*0350*/  ISETP.GT.XOR P0, PT, R0, R8, P0 ;  /* 0x000000080000720c */ /* 0x002fda0000704a70 */
[----:B------:R-:W-:Y:S05]  /*0360*/  @!P0 BRA `(.L_x_1) ;  /* 0x0000000000108947 */ /* 0x000fea0003800000 */
[----:B------:R1:W-:Y:S04]  /*0370*/  @!P1 STS [R9], R8 ;  /* 0x0000000809009388 */ /* 0x0003e80000000800 */
[----:B------:R1:W-:Y:S04]  /*0380*/  @!P1 STS [R11], R0 ;  /* 0x000000000b009388 */ /* 0x0003e80000000800 */
[----:B------:R1:W-:Y:S04]  /*0390*/  @P1 STG.E desc[UR6][R4.64], R0 ;  /* 0x0000000004001986 */ /* 0x0003e8000c101906 */
[----:B------:R1:W-:Y:S02]  /*03a0*/  @P1 STS [R9], R8 ;  /* 0x0000000809001388 */ /* 0x0003e40000000800 */
.L_x_1:
[----:B------:R-:W-:Y:S05]  /*03b0*/  BSYNC.RECONVERGENT B0 ;  /* 0x0000000000007941 */ /* 0x000fea0003800200 */
.L_x_0:
[----:B------:R-:W-:Y:S06]  /*03c0*/  BAR.SYNC.DEFER_BLOCKING 0x0 ;  /* 0x0000000000007b1d */ /* 0x000fec0000010000 */
[----:B01----:R-:W0:Y:S04]  /*03d0*/  LDS R9, [R9] ;  /* 0x0000000009097984 */ /* 0x003e280000000800 */
[----:B0-----:R-:W-:Y:S01]  /*03e0*/  STG.E desc[UR6][R2.64], R9 ;  /* 0x0000000902007986 */ /* 0x001fe2000c101906 */
[----:B------:R-:W-:Y:S05]  /*03f0*/  EXIT ;  /* 0x000000000000794d */ /* 0x000fea0003800000 */
.L_x_2:
[----:B------:R-:W-:-:S00]  /*0400*/  BRA `(.L_x_2) ;  /* 0xfffffffc00fc7947 */ /* 0x000fc0000383ffff */
[----:B------:R-:W-:-:S00]  /*0410*/  NOP ;  /* 0x0000000000007918 */ /* 0x000fc00000000000 */
        /* <DEDUP_REMOVED lines=14> */
.L_x_4:


//--------------------- .text._Z18BitonicSort_globalPiiii --------------------------
	.section	.text._Z18BitonicSort_globalPiiii,"ax",@progbits
	.align	128
        .global         _Z18BitonicSort_globalPiiii
        .type           _Z18BitonicSort_globalPiiii,@function
        .size           _Z18BitonicSort_globalPiiii,(.L_x_5 - _Z18BitonicSort_globalPiiii)
        .other          _Z18BitonicSort_globalPiiii,@"STO_CUDA_ENTRY STV_DEFAULT"
_Z18BitonicSort_globalPiiii:
.text._Z18BitonicSort_globalPiiii:
        /* <DEDUP_REMOVED lines=8> */
[----:B------:R-:W0:Y:S02]  /*0080*/  LDCU UR4, c[0x0][0x388] ;  /* 0x00007100ff0477ac */ /* 0x000e240008000800 */
[----:B0-----:R-:W-:-:S04]  /*0090*/  LOP3.LUT R0, R7, UR4, RZ, 0x3c, !PT ;  /* 0x0000000407007c12 */ /* 0x001fc8000f8e3cff */
[----:B------:R-:W-:-:S04]  /*00a0*/  ISETP.GE.AND P0, PT, R0, UR5, PT ;  /* 0x0000000500007c0c */ /* 0x000fc8000bf06270 */
[----:B------:R-:W-:-:S13]  /*00b0*/  ISETP.GE.OR P0, PT, R7, R0, P0 ;  /* 0x000000000700720c */ /* 0x000fda0000706670 */
[----:B------:R-:W-:Y:S05]  /*00c0*/  @P0 EXIT ;  /* 0x000000000000094d */ /* 0x000fea0003800000 */
[----:B------:R-:W0:Y:S01]  /*00d0*/  LDC.64 R4, c[0x0][0x380] ;  /* 0x0000e000ff047b82 */ /* 0x000e220000000a00 */
[----:B------:R-:W1:Y:S01]  /*00e0*/  LDCU.64 UR4, c[0x0][0x358] ;  /* 0x00006b00ff0477ac */ /* 0x000e620008000a00 */
[----:B------:R-:W2:Y:S01]  /*00f0*/  LDCU UR6, c[0x0][0x38c] ;  /* 0x00007180ff0677ac */ /* 0x000ea20008000800 */
[----:B0-----:R-:W-:-:S04]  /*0100*/  IMAD.WIDE R2, R7, 0x4, R4 ;  /* 0x0000000407027825 */ /* 0x001fc800078e0204 */
[----:B------:R-:W-:Y:S01]  /*0110*/  IMAD.WIDE R4, R0, 0x4, R4 ;  /* 0x0000000400047825 */ /* 0x000fe200078e0204 */
[----:B-1----:R-:W3:Y:S04]  /*0120*/  LDG.E R9, desc[UR4][R2.64] ;  /* 0x0000000402097981 */ /* 0x002ee8000c1e1900 */
[----:B------:R-:W3:Y:S01]  /*0130*/  LDG.E R0, desc[UR4][R4.64] ;  /* 0x0000000404007981 */ /* 0x000ee2000c1e1900 */
[----:B--2---:R-:W-:-:S04]  /*0140*/  LOP3.LUT P0, RZ, R7, UR6, RZ, 0xc0, !PT ;  /* 0x0000000607ff7c12 */ /* 0x004fc8000f80c0ff */
[----:B---3--:R-:W-:-:S13]  /*0150*/  ISETP.GT.XOR P0, PT, R9, R0, P0 ;  /* 0x000000000900720c */ /* 0x008fda0000704a70 */
[----:B------:R-:W-:Y:S05]  /*0160*/  @!P0 EXIT ;  /* 0x000000000000894d */ /* 0x000fea0003800000 */
[----:B------:R-:W-:Y:S04]  /*0170*/  STG.E desc[UR4][R2.64], R0 ;  /* 0x0000000002007986 */ /* 0x000fe8000c101904 */
[----:B------:R-:W-:Y:S01]  /*0180*/  STG.E desc[UR4][R4.64], R9 ;  /* 0x0000000904007986 */ /* 0x000fe2000c101904 */
[----:B------:R-:W-:Y:S05]  /*0190*/  EXIT ;  /* 0x000000000000794d */ /* 0x000fea0003800000 */
.L_x_3:
        /* <DEDUP_REMOVED lines=14> */
.L_x_5:


//--------------------- .nv.shared._Z18BitonicSort_sharedPiiii --------------------------
	.section	.nv.shared._Z18BitonicSort_sharedPiiii,"aw",@nobits
	.sectionflags	@""
	.align	16
	.zero		1024


//--------------------- .nv.shared.reserved.0     --------------------------
	.section	.nv.shared.reserved.0,"aw",@nobits
	.weak		__nv_reservedSMEM_offset_0_alias
	.size		__nv_reservedSMEM_offset_0_alias, 0, 64
	.other		__nv_reservedSMEM_offset_0_alias,@"STO_CUDA_RESERVED_SHARED STV_DEFAULT"
__nv_reservedSMEM_offset_0_alias:
	.zero		0
	.zero		64


//--------------------- .nv.shared._Z18BitonicSort_globalPiiii --------------------------
	.section	.nv.shared._Z18BitonicSort_globalPiiii,"aw",@nobits
	.sectionflags	@""
	.align	16
	.zero		1024


//--------------------- .nv.constant0._Z18BitonicSort_sharedPiiii --------------------------
	.section	.nv.constant0._Z18BitonicSort_sharedPiiii,"a",@progbits
	.sectionflags	@""
	.align	4
.nv.constant0._Z18BitonicSort_sharedPiiii:
	.zero		916


//--------------------- .nv.constant0._Z18BitonicSort_globalPiiii --------------------------
	.section	.nv.constant0._Z18BitonicSort_globalPiiii,"a",@progbits
	.sectionflags	@""
	.align	4
.nv.constant0._Z18BitonicSort_globalPiiii:
	.zero		916


//--------------------- SYMBOLS --------------------------

	.type		.nv.reservedSmem.offset0,@object
	.size		.nv.reservedSmem.offset0,0x4
	.type		.nv.reservedSmem.cap,@object
	.size		.nv.reservedSmem.cap,0x4
